//
// Generated by NVIDIA NVVM Compiler
//
// Compiler Build ID: CL-36424714
// Cuda compilation tools, release 13.0, V13.0.88
// Based on NVVM 20.0.0
//

.version 9.0
.target sm_100
.address_size 64

	// .globl	_Z31add_positional_embeddings_tiledPfii
.extern .shared .align 16 .b8 s_tile[];
.global .align 4 .b8 __cudart_i2opi_f[24] = {65, 144, 67, 60, 153, 149, 98, 219, 192, 221, 52, 245, 209, 87, 39, 252, 41, 21, 68, 78, 110, 131, 249, 162};

.visible .entry _Z31add_positional_embeddings_tiledPfii(
	.param .u64 .ptr .align 1 _Z31add_positional_embeddings_tiledPfii_param_0,
	.param .u32 _Z31add_positional_embeddings_tiledPfii_param_1,
	.param .u32 _Z31add_positional_embeddings_tiledPfii_param_2
)
{
	.local .align 4 .b8 	__local_depot0[28];
	.reg .b64 	%SP;
	.reg .b64 	%SPL;
	.reg .pred 	%p<29>;
	.reg .b32 	%r<104>;
	.reg .b32 	%f<106>;
	.reg .b64 	%rd<42>;
	.reg .b64 	%fd<5>;

	mov.u64 	%SPL, __local_depot0;
	ld.param.u64 	%rd15, [_Z31add_positional_embeddings_tiledPfii_param_0];
	ld.param.u32 	%r38, [_Z31add_positional_embeddings_tiledPfii_param_1];
	ld.param.u32 	%r37, [_Z31add_positional_embeddings_tiledPfii_param_2];
	add.u64 	%rd1, %SPL, 0;
	add.u64 	%rd2, %SPL, 0;
	mov.u32 	%r1, %ctaid.x;
	setp.ge.s32 	%p1, %r1, %r38;
	setp.lt.s32 	%p2, %r37, 1;
	or.pred  	%p3, %p1, %p2;
	@%p3 bra 	$L__BB0_29;
	mov.u32 	%r2, %tid.x;
	mul.lo.s32 	%r3, %r37, %r1;
	shl.b32 	%r40, %r2, 2;
	mov.u32 	%r41, s_tile;
	add.s32 	%r4, %r41, %r40;
	cvt.rn.f32.u32 	%f1, %r37;
	cvt.rn.f32.u32 	%f2, %r1;
	mov.f32 	%f24, 0fB0D40000;
	mov.f32 	%f25, 0f3EE68EBF;
	mul.rn.f32 	%f26, %f25, %f24;
	mov.f32 	%f27, 0f3D21D42E;
	mov.f32 	%f28, 0f3DF7B084;
	mul.rn.f32 	%f29, %f28, %f27;
	fma.rn.f32 	%f30, %f26, 0f3FB8AA3B, 0f34C28212;
	fma.rn.f32 	%f31, 0f3E4B8A05, 0f32A55E34, %f30;
	mul.f32 	%f32, %f29, 0f40400000;
	fma.rn.f32 	%f33, %f32, %f26, %f31;
	fma.rn.f32 	%f34, %f29, 0f3E4B8A05, %f33;
	mov.f32 	%f35, 0f41549694;
	add.rn.f32 	%f3, %f35, %f34;
	mov.f32 	%f36, 0fC1549694;
	add.rn.f32 	%f37, %f3, %f36;
	neg.f32 	%f38, %f37;
	add.rn.f32 	%f4, %f34, %f38;
	mov.u32 	%r5, %ntid.x;
	cvta.to.global.u64 	%rd3, %rd15;
	mov.b32 	%r95, 0;
	mov.u64 	%rd29, __cudart_i2opi_f;
$L__BB0_2:
	add.s32 	%r7, %r95, %r2;
	setp.ge.s32 	%p4, %r7, %r37;
	add.s32 	%r42, %r7, %r3;
	mul.wide.s32 	%rd18, %r42, 4;
	add.s64 	%rd4, %rd3, %rd18;
	@%p4 bra 	$L__BB0_26;
	ld.global.f32 	%f5, [%rd4];
	shr.u32 	%r43, %r7, 31;
	add.s32 	%r44, %r7, %r43;
	and.b32  	%r45, %r44, -2;
	cvt.rn.f32.s32 	%f40, %r45;
	div.rn.f32 	%f6, %f40, %f1;
	setp.eq.f32 	%p5, %f6, 0f00000000;
	mov.f32 	%f102, 0f3F800000;
	@%p5 bra 	$L__BB0_6;
	mul.rn.f32 	%f41, %f3, %f6;
	cvt.rni.f32.f32 	%f42, %f41;
	sub.f32 	%f43, %f41, %f42;
	neg.f32 	%f44, %f41;
	fma.rn.f32 	%f45, %f3, %f6, %f44;
	fma.rn.f32 	%f46, %f4, %f6, %f45;
	add.f32 	%f47, %f43, %f46;
	setp.gt.f32 	%p6, %f42, 0f00000000;
	selp.b32 	%r46, 0, -2097152000, %p6;
	abs.f32 	%f48, %f6;
	setp.num.f32 	%p7, %f48, %f48;
	setp.lt.f32 	%p8, %f41, 0f00000000;
	selp.f32 	%f49, 0f00000000, 0f7F800000, %p8;
	abs.f32 	%f50, %f41;
	setp.gt.f32 	%p9, %f50, 0f43180000;
	cvt.rzi.s32.f32 	%r47, %f42;
	shl.b32 	%r48, %r47, 23;
	sub.s32 	%r49, %r48, %r46;
	mov.b32 	%f51, %r49;
	add.s32 	%r50, %r46, 2130706432;
	mov.b32 	%f52, %r50;
	fma.rn.f32 	%f53, %f47, 0f391FCB8E, 0f3AAF85ED;
	fma.rn.f32 	%f54, %f53, %f47, 0f3C1D9856;
	fma.rn.f32 	%f55, %f54, %f47, 0f3D6357BB;
	fma.rn.f32 	%f56, %f55, %f47, 0f3E75FDEC;
	fma.rn.f32 	%f57, %f56, %f47, 0f3F317218;
	fma.rn.f32 	%f58, %f57, %f47, 0f3F800000;
	mul.f32 	%f59, %f58, %f52;
	mul.f32 	%f60, %f59, %f51;
	selp.f32 	%f102, %f49, %f60, %p9;
	@%p7 bra 	$L__BB0_6;
	mov.f32 	%f61, 0f461C4000;
	add.rn.f32 	%f102, %f61, %f6;
$L__BB0_6:
	div.rn.f32 	%f10, %f2, %f102;
	and.b32  	%r51, %r7, 1;
	setp.eq.b32 	%p10, %r51, 1;
	@%p10 bra 	$L__BB0_16;
	mul.f32 	%f81, %f10, 0f3F22F983;
	cvt.rni.s32.f32 	%r99, %f81;
	cvt.rn.f32.s32 	%f82, %r99;
	fma.rn.f32 	%f83, %f82, 0fBFC90FDA, %f10;
	fma.rn.f32 	%f84, %f82, 0fB3A22168, %f83;
	fma.rn.f32 	%f103, %f82, 0fA7C234C5, %f84;
	abs.f32 	%f12, %f10;
	setp.ltu.f32 	%p19, %f12, 0f47CE4780;
	@%p19 bra 	$L__BB0_15;
	setp.neu.f32 	%p20, %f12, 0f7F800000;
	@%p20 bra 	$L__BB0_10;
	mov.f32 	%f87, 0f00000000;
	mul.rn.f32 	%f103, %f10, %f87;
	mov.b32 	%r99, 0;
	bra.uni 	$L__BB0_15;
$L__BB0_10:
	mov.b32 	%r9, %f10;
	shl.b32 	%r75, %r9, 8;
	or.b32  	%r10, %r75, -2147483648;
	mov.b64 	%rd38, 0;
	mov.b32 	%r96, 0;
$L__BB0_11:
	.pragma "nounroll";
	mul.wide.u32 	%rd28, %r96, 4;
	add.s64 	%rd30, %rd29, %rd28;
	ld.global.nc.u32 	%r76, [%rd30];
	mad.wide.u32 	%rd31, %r76, %r10, %rd38;
	shr.u64 	%rd38, %rd31, 32;
	add.s64 	%rd32, %rd2, %rd28;
	st.local.u32 	[%rd32], %rd31;
	add.s32 	%r96, %r96, 1;
	setp.ne.s32 	%p21, %r96, 6;
	@%p21 bra 	$L__BB0_11;
	shr.u32 	%r77, %r9, 23;
	st.local.u32 	[%rd2+24], %rd38;
	and.b32  	%r13, %r77, 31;
	and.b32  	%r78, %r77, 224;
	add.s32 	%r79, %r78, -128;
	shr.u32 	%r80, %r79, 5;
	mul.wide.u32 	%rd33, %r80, 4;
	sub.s64 	%rd7, %rd2, %rd33;
	ld.local.u32 	%r97, [%rd7+24];
	ld.local.u32 	%r98, [%rd7+20];
	setp.eq.s32 	%p22, %r13, 0;
	@%p22 bra 	$L__BB0_14;
	shf.l.wrap.b32 	%r97, %r98, %r97, %r13;
	ld.local.u32 	%r81, [%rd7+16];
	shf.l.wrap.b32 	%r98, %r81, %r98, %r13;
$L__BB0_14:
	shr.u32 	%r82, %r97, 30;
	shf.l.wrap.b32 	%r83, %r98, %r97, 2;
	shl.b32 	%r84, %r98, 2;
	shr.u32 	%r85, %r83, 31;
	add.s32 	%r86, %r85, %r82;
	neg.s32 	%r87, %r86;
	setp.lt.s32 	%p23, %r9, 0;
	selp.b32 	%r99, %r87, %r86, %p23;
	xor.b32  	%r88, %r83, %r9;
	shr.s32 	%r89, %r83, 31;
	xor.b32  	%r90, %r89, %r83;
	xor.b32  	%r91, %r89, %r84;
	cvt.u64.u32 	%rd34, %r90;
	shl.b64 	%rd35, %rd34, 32;
	cvt.u64.u32 	%rd36, %r91;
	or.b64  	%rd37, %rd35, %rd36;
	cvt.rn.f64.s64 	%fd3, %rd37;
	mul.f64 	%fd4, %fd3, 0d3BF921FB54442D19;
	cvt.rn.f32.f64 	%f85, %fd4;
	neg.f32 	%f86, %f85;
	setp.lt.s32 	%p24, %r88, 0;
	selp.f32 	%f103, %f86, %f85, %p24;
$L__BB0_15:
	mul.rn.f32 	%f88, %f103, %f103;
	and.b32  	%r93, %r99, 1;
	setp.eq.b32 	%p25, %r93, 1;
	selp.f32 	%f89, 0f3F800000, %f103, %p25;
	fma.rn.f32 	%f90, %f88, %f89, 0f00000000;
	fma.rn.f32 	%f91, %f88, 0f37CBAC00, 0fBAB607ED;
	selp.f32 	%f92, %f91, 0fB94D4153, %p25;
	selp.f32 	%f93, 0f3D2AAABB, 0f3C0885E4, %p25;
	fma.rn.f32 	%f94, %f92, %f88, %f93;
	selp.f32 	%f95, 0fBEFFFFFF, 0fBE2AAAA8, %p25;
	fma.rn.f32 	%f96, %f94, %f88, %f95;
	fma.rn.f32 	%f97, %f96, %f90, %f89;
	and.b32  	%r94, %r99, 2;
	setp.eq.s32 	%p26, %r94, 0;
	mov.f32 	%f98, 0f00000000;
	sub.f32 	%f99, %f98, %f97;
	selp.f32 	%f105, %f97, %f99, %p26;
	bra.uni 	$L__BB0_25;
$L__BB0_16:
	mul.f32 	%f62, %f10, 0f3F22F983;
	cvt.rni.s32.f32 	%r103, %f62;
	cvt.rn.f32.s32 	%f63, %r103;
	fma.rn.f32 	%f64, %f63, 0fBFC90FDA, %f10;
	fma.rn.f32 	%f65, %f63, 0fB3A22168, %f64;
	fma.rn.f32 	%f104, %f63, 0fA7C234C5, %f65;
	abs.f32 	%f18, %f10;
	setp.ltu.f32 	%p11, %f18, 0f47CE4780;
	@%p11 bra 	$L__BB0_24;
	setp.neu.f32 	%p12, %f18, 0f7F800000;
	@%p12 bra 	$L__BB0_19;
	mov.f32 	%f68, 0f00000000;
	mul.rn.f32 	%f104, %f10, %f68;
	mov.b32 	%r103, 0;
	bra.uni 	$L__BB0_24;
$L__BB0_19:
	mov.b32 	%r23, %f10;
	shl.b32 	%r53, %r23, 8;
	or.b32  	%r24, %r53, -2147483648;
	mov.b64 	%rd41, 0;
	mov.b32 	%r100, 0;
	mov.u64 	%rd39, __cudart_i2opi_f;
	mov.u64 	%rd40, %rd1;
$L__BB0_20:
	.pragma "nounroll";
	ld.global.nc.u32 	%r54, [%rd39];
	mad.wide.u32 	%rd21, %r54, %r24, %rd41;
	shr.u64 	%rd41, %rd21, 32;
	st.local.u32 	[%rd40], %rd21;
	add.s32 	%r100, %r100, 1;
	add.s64 	%rd40, %rd40, 4;
	add.s64 	%rd39, %rd39, 4;
	setp.ne.s32 	%p13, %r100, 6;
	@%p13 bra 	$L__BB0_20;
	shr.u32 	%r55, %r23, 23;
	st.local.u32 	[%rd1+24], %rd41;
	and.b32  	%r27, %r55, 31;
	and.b32  	%r56, %r55, 224;
	add.s32 	%r57, %r56, -128;
	shr.u32 	%r58, %r57, 5;
	mul.wide.u32 	%rd22, %r58, 4;
	sub.s64 	%rd14, %rd1, %rd22;
	ld.local.u32 	%r101, [%rd14+24];
	ld.local.u32 	%r102, [%rd14+20];
	setp.eq.s32 	%p14, %r27, 0;
	@%p14 bra 	$L__BB0_23;
	shf.l.wrap.b32 	%r101, %r102, %r101, %r27;
	ld.local.u32 	%r59, [%rd14+16];
	shf.l.wrap.b32 	%r102, %r59, %r102, %r27;
$L__BB0_23:
	shr.u32 	%r60, %r101, 30;
	shf.l.wrap.b32 	%r61, %r102, %r101, 2;
	shl.b32 	%r62, %r102, 2;
	shr.u32 	%r63, %r61, 31;
	add.s32 	%r64, %r63, %r60;
	neg.s32 	%r65, %r64;
	setp.lt.s32 	%p15, %r23, 0;
	selp.b32 	%r103, %r65, %r64, %p15;
	xor.b32  	%r66, %r61, %r23;
	shr.s32 	%r67, %r61, 31;
	xor.b32  	%r68, %r67, %r61;
	xor.b32  	%r69, %r67, %r62;
	cvt.u64.u32 	%rd23, %r68;
	shl.b64 	%rd24, %rd23, 32;
	cvt.u64.u32 	%rd25, %r69;
	or.b64  	%rd26, %rd24, %rd25;
	cvt.rn.f64.s64 	%fd1, %rd26;
	mul.f64 	%fd2, %fd1, 0d3BF921FB54442D19;
	cvt.rn.f32.f64 	%f66, %fd2;
	neg.f32 	%f67, %f66;
	setp.lt.s32 	%p16, %r66, 0;
	selp.f32 	%f104, %f67, %f66, %p16;
$L__BB0_24:
	add.s32 	%r71, %r103, 1;
	mul.rn.f32 	%f69, %f104, %f104;
	and.b32  	%r72, %r103, 1;
	setp.eq.b32 	%p17, %r72, 1;
	selp.f32 	%f70, %f104, 0f3F800000, %p17;
	fma.rn.f32 	%f71, %f69, %f70, 0f00000000;
	fma.rn.f32 	%f72, %f69, 0f37CBAC00, 0fBAB607ED;
	selp.f32 	%f73, 0fB94D4153, %f72, %p17;
	selp.f32 	%f74, 0f3C0885E4, 0f3D2AAABB, %p17;
	fma.rn.f32 	%f75, %f73, %f69, %f74;
	selp.f32 	%f76, 0fBE2AAAA8, 0fBEFFFFFF, %p17;
	fma.rn.f32 	%f77, %f75, %f69, %f76;
	fma.rn.f32 	%f78, %f77, %f71, %f70;
	and.b32  	%r73, %r71, 2;
	setp.eq.s32 	%p18, %r73, 0;
	mov.f32 	%f79, 0f00000000;
	sub.f32 	%f80, %f79, %f78;
	selp.f32 	%f105, %f78, %f80, %p18;
$L__BB0_25:
	add.f32 	%f100, %f105, %f5;
	st.shared.f32 	[%r4], %f100;
$L__BB0_26:
	setp.ge.s32 	%p27, %r7, %r37;
	bar.sync 	0;
	@%p27 bra 	$L__BB0_28;
	ld.shared.f32 	%f101, [%r4];
	st.global.f32 	[%rd4], %f101;
$L__BB0_28:
	bar.sync 	0;
	add.s32 	%r95, %r95, %r5;
	setp.lt.s32 	%p28, %r95, %r37;
	@%p28 bra 	$L__BB0_2;
$L__BB0_29:
	ret;

}


// ===== COMPILED SASS (sm_100) =====

	.target	sm_100

	.elftype	@"ET_EXEC"


//--------------------- .note.nv.tkinfo           --------------------------
	.section	.note.nv.tkinfo,"",@"SHT_NOTE"
	.sectionflags	@"SHF_NOTE_NV_TKINFO"
	.tkinfo
        /*0018*/ 	.word	0x00000002
        /*0030*/ 	.string	""
        /*0030*/ 	.string	"ptxas"
        /*0030*/ 	.string	"Cuda compilation tools, release 13.0, V13.0.88"
        /*0030*/ 	.string	"Build cuda_13.0.r13.0/compiler.36424714_0"
        /*0030*/ 	.string	"-arch sm_100 -m 64 "



//--------------------- .note.nv.cuinfo           --------------------------
	.section	.note.nv.cuinfo,"",@"SHT_NOTE"
	.sectionflags	@"SHF_NOTE_NV_CUINFO"
        /*0018*/ 	.short	0x0002
        /*001a*/ 	.short	0x0064
        /*001c*/ 	.short	0x0082
	.zero		2


//--------------------- .nv.info                  --------------------------
	.section	.nv.info,"",@"SHT_CUDA_INFO"
	.align	4


	//----- nvinfo : EIATTR_REGCOUNT
	.align		4
        /*0000*/ 	.byte	0x04, 0x2f
        /*0002*/ 	.short	(.L_2 - .L_1)
	.align		4
.L_1:
        /*0004*/ 	.word	index@(_Z31add_positional_embeddings_tiledPfii)
        /*0008*/ 	.word	0x0000001a


	//----- nvinfo : EIATTR_FRAME_SIZE
	.align		4
.L_2:
        /*000c*/ 	.byte	0x04, 0x11
        /*000e*/ 	.short	(.L_4 - .L_3)
	.align		4
.L_3:
        /*0010*/ 	.word	index@($__internal_0_$__cuda_sm3x_div_rn_noftz_f32_slowpath)
        /*0014*/ 	.word	0x00000020


	//----- nvinfo : EIATTR_FRAME_SIZE
	.align		4
.L_4:
        /*0018*/ 	.byte	0x04, 0x11
        /*001a*/ 	.short	(.L_6 - .L_5)
	.align		4
.L_5:
        /*001c*/ 	.word	index@(_Z31add_positional_embeddings_tiledPfii)
        /*0020*/ 	.word	0x00000020


	//----- nvinfo : EIATTR_MIN_STACK_SIZE
	.align		4
.L_6:
        /*0024*/ 	.byte	0x04, 0x12
        /*0026*/ 	.short	(.L_8 - .L_7)
	.align		4
.L_7:
        /*0028*/ 	.word	index@(_Z31add_positional_embeddings_tiledPfii)
        /*002c*/ 	.word	0x00000020
.L_8:


//--------------------- .nv.compat                --------------------------
	.section	.nv.compat,"",@"SHT_CUDA_COMPAT_INFO"
	.align	4
        /*0000*/ 	.byte	0x02, 0x09, 0x00, 0x00, 0x02, 0x02, 0x01, 0x00, 0x02, 0x05, 0x05, 0x00, 0x03, 0x07, 0x01, 0x01
        /*0010*/ 	.byte	0x02, 0x03, 0x00, 0x00, 0x02, 0x06, 0x01, 0x00, 0x04, 0x0b, 0x08, 0x00, 0x01, 0x00, 0x00, 0x00
        /*0020*/ 	.byte	0x00, 0x00, 0x00, 0x00


//--------------------- .nv.info._Z31add_positional_embeddings_tiledPfii --------------------------
	.section	.nv.info._Z31add_positional_embeddings_tiledPfii,"",@"SHT_CUDA_INFO"
	.sectionflags	@""
	.align	4


	//----- nvinfo : EIATTR_CUDA_API_VERSION
	.align		4
        /*0000*/ 	.byte	0x04, 0x37
        /*0002*/ 	.short	(.L_10 - .L_9)
.L_9:
        /*0004*/ 	.word	0x00000082


	//----- nvinfo : EIATTR_KPARAM_INFO
	.align		4
.L_10:
        /*0008*/ 	.byte	0x04, 0x17
        /*000a*/ 	.short	(.L_12 - .L_11)
.L_11:
        /*000c*/ 	.word	0x00000000
        /*0010*/ 	.short	0x0002
        /*0012*/ 	.short	0x000c
        /*0014*/ 	.byte	0x00, 0xf0, 0x11, 0x00


	//----- nvinfo : EIATTR_KPARAM_INFO
	.align		4
.L_12:
        /*0018*/ 	.byte	0x04, 0x17
        /*001a*/ 	.short	(.L_14 - .L_13)
.L_13:
        /*001c*/ 	.word	0x00000000
        /*0020*/ 	.short	0x0001
        /*0022*/ 	.short	0x0008
        /*0024*/ 	.byte	0x00, 0xf0, 0x11, 0x00


	//----- nvinfo : EIATTR_KPARAM_INFO
	.align		4
.L_14:
        /*0028*/ 	.byte	0x04, 0x17
        /*002a*/ 	.short	(.L_16 - .L_15)
.L_15:
        /*002c*/ 	.word	0x00000000
        /*0030*/ 	.short	0x0000
        /*0032*/ 	.short	0x0000
        /*0034*/ 	.byte	0x00, 0xf5, 0x21, 0x00


	//----- nvinfo : EIATTR_SPARSE_MMA_MASK
	.align		4
.L_16:
        /*0038*/ 	.byte	0x03, 0x50
        /*003a*/ 	.short	0x0000


	//----- nvinfo : EIATTR_MAXREG_COUNT
	.align		4
        /*003c*/ 	.byte	0x03, 0x1b
        /*003e*/ 	.short	0x00ff


	//----- nvinfo : EIATTR_NUM_BARRIERS
	.align		4
        /*0040*/ 	.byte	0x02, 0x4c
        /*0042*/ 	.byte	0x01
	.zero		1


	//----- nvinfo : EIATTR_MERCURY_ISA_VERSION
	.align		4
        /*0044*/ 	.byte	0x03, 0x5f
        /*0046*/ 	.short	0x0101


	//----- nvinfo : EIATTR_VRC_CTA_INIT_COUNT
	.align		4
        /*0048*/ 	.byte	0x02, 0x4a
	.zero		1
	.zero		1


	//----- nvinfo : EIATTR_EXIT_INSTR_OFFSETS
	.align		4
        /*004c*/ 	.byte	0x04, 0x1c
        /*004e*/ 	.short	(.L_18 - .L_17)


	//   ....[0]....
.L_17:
        /*0050*/ 	.word	0x00000060


	//   ....[1]....
        /*0054*/ 	.word	0x00001130


	//----- nvinfo : EIATTR_CRS_STACK_SIZE
	.align		4
.L_18:
        /*0058*/ 	.byte	0x04, 0x1e
        /*005a*/ 	.short	(.L_20 - .L_19)
.L_19:
        /*005c*/ 	.word	0x00000000


	//----- nvinfo : EIATTR_CBANK_PARAM_SIZE
	.align		4
.L_20:
        /*0060*/ 	.byte	0x03, 0x19
        /*0062*/ 	.short	0x0010


	//----- nvinfo : EIATTR_PARAM_CBANK
	.align		4
        /*0064*/ 	.byte	0x04, 0x0a
        /*0066*/ 	.short	(.L_22 - .L_21)
	.align		4
.L_21:
        /*0068*/ 	.word	index@(.nv.constant0._Z31add_positional_embeddings_tiledPfii)
        /*006c*/ 	.short	0x0380
        /*006e*/ 	.short	0x0010


	//----- nvinfo : EIATTR_SW_WAR
	.align		4
.L_22:
        /*0070*/ 	.byte	0x04, 0x36
        /*0072*/ 	.short	(.L_24 - .L_23)
.L_23:
        /*0074*/ 	.word	0x00000008
.L_24:


//--------------------- .nv.callgraph             --------------------------
	.section	.nv.callgraph,"",@"SHT_CUDA_CALLGRAPH"
	.align	4
	.sectionentsize	8
	.align		4
        /*0000*/ 	.word	0x00000000
	.align		4
        /*0004*/ 	.word	0xffffffff
	.align		4
        /*0008*/ 	.word	0x00000000
	.align		4
        /*000c*/ 	.word	0xfffffffe
	.align		4
        /*0010*/ 	.word	0x00000000
	.align		4
        /*0014*/ 	.word	0xfffffffd
	.align		4
        /*0018*/ 	.word	0x00000000
	.align		4
        /*001c*/ 	.word	0xfffffffc


//--------------------- .nv.constant4             --------------------------
	.section	.nv.constant4,"a",@progbits
	.align	8
	.align		8
.nv.constant4:
        /*0000*/ 	.dword	__cudart_i2opi_f


//--------------------- .text._Z31add_positional_embeddings_tiledPfii --------------------------
	.section	.text._Z31add_positional_embeddings_tiledPfii,"ax",@progbits
	.align	128
        .global         _Z31add_positional_embeddings_tiledPfii
        .type           _Z31add_positional_embeddings_tiledPfii,@function
        .size           _Z31add_positional_embeddings_tiledPfii,(.L_x_30 - _Z31add_positional_embeddings_tiledPfii)
        .other          _Z31add_positional_embeddings_tiledPfii,@"STO_CUDA_ENTRY STV_DEFAULT"
_Z31add_positional_embeddings_tiledPfii:
.text._Z31add_positional_embeddings_tiledPfii:
[----:B------:R-:W0:Y:S08]  /*0000*/  LDC R1, c[0x0][0x37c] ;  /* 0x0000df00ff017b82 */ /* 0x000e300000000800 */
[----:B------:R-:W1:Y:S01]  /*0010*/  LDC.64 R10, c[0x0][0x388] ;  /* 0x0000e200ff0a7b82 */ /* 0x000e620000000a00 */
[----:B0-----:R-:W-:-:S07]  /*0020*/  VIADD R1, R1, 0xffffffe0 ;  /* 0xffffffe001017836 */ /* 0x001fce0000000000 */
[----:B------:R-:W0:Y:S01]  /*0030*/  S2UR UR7, SR_CTAID.X ;  /* 0x00000000000779c3 */ /* 0x000e220000002500 */
[----:B-1----:R-:W-:-:S04]  /*0040*/  ISETP.GE.AND P0, PT, R11, 0x1, PT ;  /* 0x000000010b00780c */ /* 0x002fc80003f06270 */
[----:B0-----:R-:W-:-:S13]  /*0050*/  ISETP.LE.OR P0, PT, R10, UR7, !P0 ;  /* 0x000000070a007c0c */ /* 0x001fda000c703670 */
[----:B------:R-:W-:Y:S05]  /*0060*/  @P0 EXIT ;  /* 0x000000000000094d */ /* 0x000fea0003800000 */
[----:B------:R-:W0:Y:S01]  /*0070*/  S2R R14, SR_TID.X ;  /* 0x00000000000e7919 */ /* 0x000e220000002100 */
[----:B------:R-:W-:Y:S01]  /*0080*/  IMAD.MOV.U32 R3, RZ, RZ, 0x303eee36 ;  /* 0x303eee36ff037424 */ /* 0x000fe200078e00ff */
[----:B------:R-:W1:Y:S01]  /*0090*/  S2UR UR5, SR_CgaCtaId ;  /* 0x00000000000579c3 */ /* 0x000e620000008800 */
[----:B------:R-:W-:Y:S01]  /*00a0*/  IMAD.MOV.U32 R0, RZ, RZ, 0x3fb8aa3b ;  /* 0x3fb8aa3bff007424 */ /* 0x000fe200078e00ff */
[----:B------:R-:W-:Y:S01]  /*00b0*/  UMOV UR4, 0x400 ;  /* 0x0000040000047882 */ /* 0x000fe20000000000 */
[----:B------:R-:W-:Y:S01]  /*00c0*/  IMAD.MOV.U32 R5, RZ, RZ, 0x3e4b8a05 ;  /* 0x3e4b8a05ff057424 */ /* 0x000fe200078e00ff */
[----:B------:R-:W-:Y:S01]  /*00d0*/  I2FP.F32.U32 R11, R11 ;  /* 0x0000000b000b7245 */ /* 0x000fe20000201000 */
[----:B------:R-:W-:Y:S01]  /*00e0*/  FFMA R0, -R3, R0, 3.622995450314192567e-07 ;  /* 0x34c2821203007423 */ /* 0x000fe20000000100 */
[----:B------:R-:W2:Y:S03]  /*00f0*/  LDCU UR8, c[0x0][0x360] ;  /* 0x00006c00ff0877ac */ /* 0x000ea60008000800 */
[----:B------:R-:W-:Y:S01]  /*0100*/  FFMA R0, R5, 1.9251366722983220825e-08, R0 ;  /* 0x32a55e3405007823 */ /* 0x000fe20000000000 */
[----:B------:R-:W3:Y:S03]  /*0110*/  LDCU.64 UR10, c[0x0][0x358] ;  /* 0x00006b00ff0a77ac */ /* 0x000ee60008000a00 */
[----:B------:R-:W-:-:S04]  /*0120*/  FFMA R0, -R3, 0.014334906823933124542, R0 ;  /* 0x3c6adcf503007823 */ /* 0x000fc80000000100 */
[----:B------:R-:W-:-:S04]  /*0130*/  FFMA R0, R5, 0.0047783022746443748474, R0 ;  /* 0x3b9c934e05007823 */ /* 0x000fc80000000000 */
[----:B------:R-:W-:Y:S01]  /*0140*/  FADD R13, R0, 13.286762237548828125 ;  /* 0x41549694000d7421 */ /* 0x000fe20000000000 */
[----:B-1----:R-:W-:-:S03]  /*0150*/  ULEA UR4, UR5, UR4, 0x18 ;  /* 0x0000000405047291 */ /* 0x002fc6000f8ec0ff */
[----:B------:R-:W-:-:S04]  /*0160*/  FADD R3, R13, -13.286762237548828125 ;  /* 0xc15496940d037421 */ /* 0x000fc80000000000 */
[----:B------:R-:W-:Y:S01]  /*0170*/  FADD R12, R0, -R3 ;  /* 0x80000003000c7221 */ /* 0x000fe20000000000 */
[----:B------:R-:W-:Y:S02]  /*0180*/  I2FP.F32.U32 R0, UR7 ;  /* 0x0000000700007c45 */ /* 0x000fe40008201000 */
[----:B0-----:R-:W-:Y:S01]  /*0190*/  LEA R10, R14, UR4, 0x2 ;  /* 0x000000040e0a7c11 */ /* 0x001fe2000f8e10ff */
[----:B--23--:R-:W-:-:S06]  /*01a0*/  UMOV UR4, URZ ;  /* 0x000000ff00047c82 */ /* 0x00cfcc0008000000 */
.L_x_17:
[----:B0-----:R-:W0:Y:S01]  /*01b0*/  LDC R2, c[0x0][0x38c] ;  /* 0x0000e300ff027b82 */ /* 0x001e220000000800 */
[----:B------:R-:W-:Y:S01]  /*01c0*/  VIADD R9, R14, UR4 ;  /* 0x000000040e097c36 */ /* 0x000fe20008000000 */
[----:B------:R-:W-:Y:S01]  /*01d0*/  UIADD3 UR4, UPT, UPT, UR8, UR4, URZ ;  /* 0x0000000408047290 */ /* 0x000fe2000fffe0ff */
[----:B------:R-:W-:Y:S05]  /*01e0*/  BSSY.RECONVERGENT B0, `(.L_x_0) ;  /* 0x00000ed000007945 */ /* 0x000fea0003800200 */
[----:B-1----:R-:W1:Y:S01]  /*01f0*/  LDC.64 R6, c[0x0][0x380] ;  /* 0x0000e000ff067b82 */ /* 0x002e620000000a00 */
[----:B0-----:R-:W-:Y:S01]  /*0200*/  ISETP.GE.AND P0, PT, R9, R2, PT ;  /* 0x000000020900720c */ /* 0x001fe20003f06270 */
[C---:B------:R-:W-:Y:S01]  /*0210*/  IMAD R3, R2.reuse, UR7, R9 ;  /* 0x0000000702037c24 */ /* 0x040fe2000f8e0209 */
[----:B------:R-:W-:-:S03]  /*0220*/  ISETP.LE.AND P2, PT, R2, UR4, PT ;  /* 0x0000000402007c0c */ /* 0x000fc6000bf43270 */
[----:B-1----:R-:W-:-:S08]  /*0230*/  IMAD.WIDE R6, R3, 0x4, R6 ;  /* 0x0000000403067825 */ /* 0x002fd000078e0206 */
[----:B------:R-:W-:Y:S05]  /*0240*/  @P0 BRA `(.L_x_1) ;  /* 0x0000000c00980947 */ /* 0x000fea0003800000 */
[----:B------:R0:W5:Y:S01]  /*0250*/  LDG.E R8, desc[UR10][R6.64] ;  /* 0x0000000a06087981 */ /* 0x000162000c1e1900 */
[----:B------:R-:W1:Y:S01]  /*0260*/  MUFU.RCP R4, R11 ;  /* 0x0000000b00047308 */ /* 0x000e620000001000 */
[----:B------:R-:W-:Y:S01]  /*0270*/  LEA.HI R2, R9, R9, RZ, 0x1 ;  /* 0x0000000909027211 */ /* 0x000fe200078f08ff */
[----:B------:R-:W-:Y:S03]  /*0280*/  BSSY.RECONVERGENT B1, `(.L_x_2) ;  /* 0x000000e000017945 */ /* 0x000fe60003800200 */
[----:B------:R-:W-:-:S04]  /*0290*/  LOP3.LUT R2, R2, 0xfffffffe, RZ, 0xc0, !PT ;  /* 0xfffffffe02027812 */ /* 0x000fc800078ec0ff */
[----:B------:R-:W-:-:S04]  /*02a0*/  I2FP.F32.S32 R2, R2 ;  /* 0x0000000200027245 */ /* 0x000fc80000201400 */
[----:B------:R-:W2:Y:S01]  /*02b0*/  FCHK P0, R2, R11 ;  /* 0x0000000b02007302 */ /* 0x000ea20000000000 */
[----:B-1----:R-:W-:-:S04]  /*02c0*/  FFMA R3, -R11, R4, 1 ;  /* 0x3f8000000b037423 */ /* 0x002fc80000000104 */
[----:B------:R-:W-:-:S04]  /*02d0*/  FFMA R3, R4, R3, R4 ;  /* 0x0000000304037223 */ /* 0x000fc80000000004 */
[----:B------:R-:W-:-:S04]  /*02e0*/  FFMA R4, R2, R3, RZ ;  /* 0x0000000302047223 */ /* 0x000fc800000000ff */
[----:B------:R-:W-:-:S04]  /*02f0*/  FFMA R5, -R11, R4, R2 ;  /* 0x000000040b057223 */ /* 0x000fc80000000102 */
[----:B------:R-:W-:Y:S01]  /*0300*/  FFMA R4, R3, R5, R4 ;  /* 0x0000000503047223 */ /* 0x000fe20000000004 */
[----:B0-2---:R-:W-:Y:S06]  /*0310*/  @!P0 BRA `(.L_x_3) ;  /* 0x0000000000108947 */ /* 0x005fec0003800000 */
[----:B------:R-:W-:Y:S01]  /*0320*/  IMAD.MOV.U32 R3, RZ, RZ, R11 ;  /* 0x000000ffff037224 */ /* 0x000fe200078e000b */
[----:B------:R-:W-:-:S07]  /*0330*/  MOV R4, 0x350 ;  /* 0x0000035000047802 */ /* 0x000fce0000000f00 */
[----:B-----5:R-:W-:Y:S05]  /*0340*/  CALL.REL.NOINC `($__internal_0_$__cuda_sm3x_div_rn_noftz_f32_slowpath) ;  /* 0x0000000c007c7944 */ /* 0x020fea0003c00000 */
[----:B------:R-:W-:-:S07]  /*0350*/  IMAD.MOV.U32 R4, RZ, RZ, R2 ;  /* 0x000000ffff047224 */ /* 0x000fce00078e0002 */
.L_x_3:
[----:B------:R-:W-:Y:S05]  /*0360*/  BSYNC.RECONVERGENT B1 ;  /* 0x0000000000017941 */ /* 0x000fea0003800200 */
.L_x_2:
[----:B------:R-:W-:Y:S01]  /*0370*/  FSETP.NEU.AND P0, PT, R4, RZ, PT ;  /* 0x000000ff0400720b */ /* 0x000fe20003f0d000 */
[----:B------:R-:W-:Y:S01]  /*0380*/  BSSY.RECONVERGENT B1, `(.L_x_4) ;  /* 0x000001c000017945 */ /* 0x000fe20003800200 */
[----:B------:R-:W-:-:S11]  /*0390*/  IMAD.MOV.U32 R3, RZ, RZ, 0x3f800000 ;  /* 0x3f800000ff037424 */ /* 0x000fd600078e00ff */
[----:B------:R-:W-:Y:S05]  /*03a0*/  @!P0 BRA `(.L_x_5) ;  /* 0x0000000000648947 */ /* 0x000fea0003800000 */
[CC--:B------:R-:W-:Y:S01]  /*03b0*/  FMUL R2, R13.reuse, R4.reuse ;  /* 0x000000040d027220 */ /* 0x0c0fe20000400000 */
[----:B------:R-:W-:Y:S01]  /*03c0*/  IMAD.MOV.U32 R18, RZ, RZ, 0x391fcb8e ;  /* 0x391fcb8eff127424 */ /* 0x000fe200078e00ff */
[-C--:B------:R-:W-:Y:S02]  /*03d0*/  FSETP.NAN.AND P3, PT, |R4|, |R4|.reuse, PT ;  /* 0x400000040400720b */ /* 0x080fe40003f68200 */
[----:B------:R-:W0:Y:S01]  /*03e0*/  FRND R3, R2 ;  /* 0x0000000200037307 */ /* 0x000e220000201000 */
[----:B------:R-:W-:Y:S01]  /*03f0*/  FFMA R5, R13, R4, -R2 ;  /* 0x000000040d057223 */ /* 0x000fe20000000802 */
[----:B------:R-:W-:-:S03]  /*0400*/  FSETP.GT.AND P0, PT, |R2|, 152, PT ;  /* 0x431800000200780b */ /* 0x000fc60003f04200 */
[----:B------:R-:W-:Y:S01]  /*0410*/  FFMA R16, R12, R4, R5 ;  /* 0x000000040c107223 */ /* 0x000fe20000000005 */
[----:B0-----:R-:W-:Y:S01]  /*0420*/  FADD R5, R2, -R3 ;  /* 0x8000000302057221 */ /* 0x001fe20000000000 */
[----:B------:R-:W-:-:S03]  /*0430*/  FSETP.GT.AND P1, PT, R3, RZ, PT ;  /* 0x000000ff0300720b */ /* 0x000fc60003f24000 */
[----:B------:R-:W-:Y:S01]  /*0440*/  FADD R5, R5, R16 ;  /* 0x0000001005057221 */ /* 0x000fe20000000000 */
[----:B------:R-:W-:Y:S02]  /*0450*/  SEL R3, RZ, 0x83000000, P1 ;  /* 0x83000000ff037807 */ /* 0x000fe40000800000 */
[----:B------:R-:W-:Y:S01]  /*0460*/  FSETP.GEU.AND P1, PT, R2, RZ, PT ;  /* 0x000000ff0200720b */ /* 0x000fe20003f2e000 */
[----:B------:R-:W-:Y:S02]  /*0470*/  FFMA R16, R5, R18, 0.0013391353422775864601 ;  /* 0x3aaf85ed05107423 */ /* 0x000fe40000000012 */
[----:B------:R-:W-:Y:S02]  /*0480*/  VIADD R15, R3, 0x7f000000 ;  /* 0x7f000000030f7836 */ /* 0x000fe40000000000 */
[C---:B------:R-:W-:Y:S02]  /*0490*/  FFMA R18, R5.reuse, R16, 0.0096188392490148544312 ;  /* 0x3c1d985605127423 */ /* 0x040fe40000000010 */
[----:B------:R-:W0:Y:S02]  /*04a0*/  F2I.NTZ R16, R2 ;  /* 0x0000000200107305 */ /* 0x000e240000203100 */
[----:B------:R-:W-:-:S04]  /*04b0*/  FFMA R18, R5, R18, 0.055503588169813156128 ;  /* 0x3d6357bb05127423 */ /* 0x000fc80000000012 */
[----:B------:R-:W-:-:S04]  /*04c0*/  FFMA R18, R5, R18, 0.24022644758224487305 ;  /* 0x3e75fdec05127423 */ /* 0x000fc80000000012 */
[----:B------:R-:W-:-:S04]  /*04d0*/  FFMA R18, R5, R18, 0.69314718246459960938 ;  /* 0x3f31721805127423 */ /* 0x000fc80000000012 */
[----:B------:R-:W-:Y:S01]  /*04e0*/  FFMA R18, R5, R18, 1 ;  /* 0x3f80000005127423 */ /* 0x000fe20000000012 */
[----:B0-----:R-:W-:Y:S01]  /*04f0*/  IMAD R16, R16, 0x800000, -R3 ;  /* 0x0080000010107824 */ /* 0x001fe200078e0a03 */
[----:B------:R-:W-:Y:S02]  /*0500*/  FSEL R3, RZ, +INF , !P1 ;  /* 0x7f800000ff037808 */ /* 0x000fe40004800000 */
[----:B------:R-:W-:-:S04]  /*0510*/  FMUL R15, R15, R18 ;  /* 0x000000120f0f7220 */ /* 0x000fc80000400000 */
[----:B------:R-:W-:Y:S01]  /*0520*/  @!P0 FMUL R3, R16, R15 ;  /* 0x0000000f10038220 */ /* 0x000fe20000400000 */
[----:B------:R-:W-:-:S07]  /*0530*/  @P3 FADD R3, R4, 10000 ;  /* 0x461c400004033421 */ /* 0x000fce0000000000 */
.L_x_5:
[----:B------:R-:W-:Y:S05]  /*0540*/  BSYNC.RECONVERGENT B1 ;  /* 0x0000000000017941 */ /* 0x000fea0003800200 */
.L_x_4:
[----:B------:R-:W0:Y:S01]  /*0550*/  MUFU.RCP R2, R3 ;  /* 0x0000000300027308 */ /* 0x000e220000001000 */
[----:B------:R-:W-:Y:S07]  /*0560*/  BSSY.RECONVERGENT B1, `(.L_x_6) ;  /* 0x000000c000017945 */ /* 0x000fee0003800200 */
[----:B------:R-:W1:Y:S01]  /*0570*/  FCHK P0, R0, R3 ;  /* 0x0000000300007302 */ /* 0x000e620000000000 */
[----:B0-----:R-:W-:-:S04]  /*0580*/  FFMA R5, R2, -R3, 1 ;  /* 0x3f80000002057423 */ /* 0x001fc80000000803 */
[----:B------:R-:W-:-:S04]  /*0590*/  FFMA R5, R2, R5, R2 ;  /* 0x0000000502057223 */ /* 0x000fc80000000002 */
[----:B------:R-:W-:-:S04]  /*05a0*/  FFMA R2, R0, R5, RZ ;  /* 0x0000000500027223 */ /* 0x000fc800000000ff */
[----:B------:R-:W-:-:S04]  /*05b0*/  FFMA R15, R2, -R3, R0 ;  /* 0x80000003020f7223 */ /* 0x000fc80000000000 */
[----:B------:R-:W-:Y:S01]  /*05c0*/  FFMA R15, R5, R15, R2 ;  /* 0x0000000f050f7223 */ /* 0x000fe20000000002 */
[----:B-1----:R-:W-:Y:S06]  /*05d0*/  @!P0 BRA `(.L_x_7) ;  /* 0x0000000000108947 */ /* 0x002fec0003800000 */
[----:B------:R-:W-:Y:S01]  /*05e0*/  IMAD.MOV.U32 R2, RZ, RZ, R0 ;  /* 0x000000ffff027224 */ /* 0x000fe200078e0000 */
[----:B------:R-:W-:-:S07]  /*05f0*/  MOV R4, 0x610 ;  /* 0x0000061000047802 */ /* 0x000fce0000000f00 */
[----:B-----5:R-:W-:Y:S05]  /*0600*/  CALL.REL.NOINC `($__internal_0_$__cuda_sm3x_div_rn_noftz_f32_slowpath) ;  /* 0x0000000800cc7944 */ /* 0x020fea0003c00000 */
[----:B------:R-:W-:-:S07]  /*0610*/  IMAD.MOV.U32 R15, RZ, RZ, R2 ;  /* 0x000000ffff0f7224 */ /* 0x000fce00078e0002 */
.L_x_7:
[----:B------:R-:W-:Y:S05]  /*0620*/  BSYNC.RECONVERGENT B1 ;  /* 0x0000000000017941 */ /* 0x000fea0003800200 */
.L_x_6:
[----:B------:R-:W-:Y:S01]  /*0630*/  LOP3.LUT R2, R9, 0x1, RZ, 0xc0, !PT ;  /* 0x0000000109027812 */ /* 0x000fe200078ec0ff */
[----:B------:R-:W-:Y:S03]  /*0640*/  BSSY.RECONVERGENT B1, `(.L_x_8) ;  /* 0x00000a4000017945 */ /* 0x000fe60003800200 */
[----:B------:R-:W-:-:S13]  /*0650*/  ISETP.NE.U32.AND P0, PT, R2, 0x1, PT ;  /* 0x000000010200780c */ /* 0x000fda0003f05070 */
[----:B------:R-:W-:Y:S05]  /*0660*/  @!P0 BRA `(.L_x_9) ;  /* 0x0000000400388947 */ /* 0x000fea0003800000 */
[C---:B------:R-:W-:Y:S01]  /*0670*/  FMUL R2, R15.reuse, 0.63661974668502807617 ;  /* 0x3f22f9830f027820 */ /* 0x040fe20000400000 */
[----:B------:R-:W-:Y:S01]  /*0680*/  FSETP.GE.AND P0, PT, |R15|, 105615, PT ;  /* 0x47ce47800f00780b */ /* 0x000fe20003f06200 */
[----:B------:R-:W-:Y:S04]  /*0690*/  BSSY.RECONVERGENT B2, `(.L_x_10) ;  /* 0x0000039000027945 */ /* 0x000fe80003800200 */
[----:B------:R-:W0:Y:S02]  /*06a0*/  F2I.NTZ R2, R2 ;  /* 0x0000000200027305 */ /* 0x000e240000203100 */
[----:B0-----:R-:W-:-:S05]  /*06b0*/  I2FP.F32.S32 R4, R2 ;  /* 0x0000000200047245 */ /* 0x001fca0000201400 */
[----:B------:R-:W-:-:S04]  /*06c0*/  FFMA R3, R4, -1.5707962512969970703, R15 ;  /* 0xbfc90fda04037823 */ /* 0x000fc8000000000f */
[----:B------:R-:W-:-:S04]  /*06d0*/  FFMA R3, R4, -7.5497894158615963534e-08, R3 ;  /* 0xb3a2216804037823 */ /* 0x000fc80000000003 */
[----:B------:R-:W-:Y:S01]  /*06e0*/  FFMA R3, R4, -5.3903029534742383927e-15, R3 ;  /* 0xa7c234c504037823 */ /* 0x000fe20000000003 */
[----:B------:R-:W-:Y:S06]  /*06f0*/  @!P0 BRA `(.L_x_11) ;  /* 0x0000000000c88947 */ /* 0x000fec0003800000 */
[----:B------:R-:W-:-:S13]  /*0700*/  FSETP.NEU.AND P0, PT, |R15|, +INF , PT ;  /* 0x7f8000000f00780b */ /* 0x000fda0003f0d200 */
[----:B------:R-:W-:Y:S01]  /*0710*/  @!P0 FMUL R3, RZ, R15 ;  /* 0x0000000fff038220 */ /* 0x000fe20000400000 */
[----:B------:R-:W-:Y:S01]  /*0720*/  @!P0 IMAD.MOV.U32 R2, RZ, RZ, RZ ;  /* 0x000000ffff028224 */ /* 0x000fe200078e00ff */
[----:B------:R-:W-:Y:S06]  /*0730*/  @!P0 BRA `(.L_x_11) ;  /* 0x0000000000b88947 */ /* 0x000fec0003800000 */
[----:B------:R-:W0:Y:S01]  /*0740*/  LDC.64 R2, c[0x4][RZ] ;  /* 0x01000000ff027b82 */ /* 0x000e220000000a00 */
[----:B------:R-:W-:Y:S01]  /*0750*/  IMAD.SHL.U32 R4, R15, 0x100, RZ ;  /* 0x000001000f047824 */ /* 0x000fe200078e00ff */
[----:B------:R-:W-:Y:S01]  /*0760*/  CS2R R16, SRZ ;  /* 0x0000000000107805 */ /* 0x000fe2000001ff00 */
[----:B------:R-:W-:-:S03]  /*0770*/  UMOV UR5, URZ ;  /* 0x000000ff00057c82 */ /* 0x000fc60008000000 */
[----:B------:R-:W-:-:S07]  /*0780*/  LOP3.LUT R23, R4, 0x80000000, RZ, 0xfc, !PT ;  /* 0x8000000004177812 */ /* 0x000fce00078efcff */
.L_x_12:
[----:B0-----:R-:W-:-:S05]  /*0790*/  IMAD.WIDE.U32 R18, R17, 0x4, R2 ;  /* 0x0000000411127825 */ /* 0x001fca00078e0002 */
[----:B------:R-:W2:Y:S01]  /*07a0*/  LDG.E.CONSTANT R4, desc[UR10][R18.64] ;  /* 0x0000000a12047981 */ /* 0x000ea2000c1e9900 */
[C---:B-1----:R-:W-:Y:S02]  /*07b0*/  IMAD R20, R17.reuse, 0x4, R1 ;  /* 0x0000000411147824 */ /* 0x042fe400078e0201 */
[----:B------:R-:W-:-:S05]  /*07c0*/  VIADD R17, R17, 0x1 ;  /* 0x0000000111117836 */ /* 0x000fca0000000000 */
[----:B------:R-:W-:Y:S01]  /*07d0*/  ISETP.NE.AND P0, PT, R17, 0x6, PT ;  /* 0x000000061100780c */ /* 0x000fe20003f05270 */
[----:B--2---:R-:W-:-:S03]  /*07e0*/  IMAD.WIDE.U32 R4, R4, R23, RZ ;  /* 0x0000001704047225 */ /* 0x004fc600078e00ff */
[----:B------:R-:W-:-:S04]  /*07f0*/  IADD3 R21, P1, PT, R4, R16, RZ ;  /* 0x0000001004157210 */ /* 0x000fc80007f3e0ff */
[----:B------:R-:W-:Y:S01]  /*0800*/  IADD3.X R16, PT, PT, R5, UR5, RZ, P1, !PT ;  /* 0x0000000505107c10 */ /* 0x000fe20008ffe4ff */
[----:B------:R1:W-:Y:S04]  /*0810*/  STL [R20], R21 ;  /* 0x0000001514007387 */ /* 0x0003e80000100800 */
[----:B------:R-:W-:Y:S05]  /*0820*/  @P0 BRA `(.L_x_12) ;  /* 0xfffffffc00d80947 */ /* 0x000fea000383ffff */
[----:B------:R-:W-:Y:S01]  /*0830*/  SHF.R.U32.HI R5, RZ, 0x17, R15 ;  /* 0x00000017ff057819 */ /* 0x000fe2000001160f */
[----:B------:R0:W-:Y:S03]  /*0840*/  STL [R1+0x18], R16 ;  /* 0x0000181001007387 */ /* 0x0001e60000100800 */
[C---:B------:R-:W-:Y:S02]  /*0850*/  LOP3.LUT R2, R5.reuse, 0xe0, RZ, 0xc0, !PT ;  /* 0x000000e005027812 */ /* 0x040fe400078ec0ff */
[----:B------:R-:W-:-:S03]  /*0860*/  LOP3.LUT P0, RZ, R5, 0x1f, RZ, 0xc0, !PT ;  /* 0x0000001f05ff7812 */ /* 0x000fc6000780c0ff */
[----:B------:R-:W-:-:S05]  /*0870*/  VIADD R2, R2, 0xffffff80 ;  /* 0xffffff8002027836 */ /* 0x000fca0000000000 */
[----:B------:R-:W-:-:S05]  /*0880*/  SHF.R.U32.HI R2, RZ, 0x5, R2 ;  /* 0x00000005ff027819 */ /* 0x000fca0000011602 */
[----:B------:R-:W-:-:S05]  /*0890*/  IMAD R17, R2, -0x4, R1 ;  /* 0xfffffffc02117824 */ /* 0x000fca00078e0201 */
[----:B------:R-:W2:Y:S04]  /*08a0*/  LDL R2, [R17+0x18] ;  /* 0x0000180011027983 */ /* 0x000ea80000100800 */
[----:B------:R-:W2:Y:S04]  /*08b0*/  LDL R3, [R17+0x14] ;  /* 0x0000140011037983 */ /* 0x000ea80000100800 */
[----:B------:R-:W3:Y:S01]  /*08c0*/  @P0 LDL R4, [R17+0x10] ;  /* 0x0000100011040983 */ /* 0x000ee20000100800 */
[----:B------:R-:W-:Y:S01]  /*08d0*/  LOP3.LUT R5, R5, 0x1f, RZ, 0xc0, !PT ;  /* 0x0000001f05057812 */ /* 0x000fe200078ec0ff */
[----:B------:R-:W-:Y:S01]  /*08e0*/  UMOV UR12, 0x54442d19 ;  /* 0x54442d19000c7882 */ /* 0x000fe20000000000 */
[----:B------:R-:W-:-:S02]  /*08f0*/  UMOV UR13, 0x3bf921fb ;  /* 0x3bf921fb000d7882 */ /* 0x000fc40000000000 */
[-C--:B--2---:R-:W-:Y:S02]  /*0900*/  @P0 SHF.L.W.U32.HI R2, R3, R5.reuse, R2 ;  /* 0x0000000503020219 */ /* 0x084fe40000010e02 */
[----:B---3--:R-:W-:Y:S02]  /*0910*/  @P0 SHF.L.W.U32.HI R3, R4, R5, R3 ;  /* 0x0000000504030219 */ /* 0x008fe40000010e03 */
[----:B------:R-:W-:Y:S02]  /*0920*/  ISETP.GE.AND P0, PT, R15, RZ, PT ;  /* 0x000000ff0f00720c */ /* 0x000fe40003f06270 */
[C---:B------:R-:W-:Y:S01]  /*0930*/  SHF.L.W.U32.HI R4, R3.reuse, 0x2, R2 ;  /* 0x0000000203047819 */ /* 0x040fe20000010e02 */
[----:B------:R-:W-:-:S03]  /*0940*/  IMAD.SHL.U32 R3, R3, 0x4, RZ ;  /* 0x0000000403037824 */ /* 0x000fc600078e00ff */
[----:B------:R-:W-:Y:S02]  /*0950*/  SHF.R.S32.HI R5, RZ, 0x1f, R4 ;  /* 0x0000001fff057819 */ /* 0x000fe40000011404 */
[----:B------:R-:W-:Y:S02]  /*0960*/  LOP3.LUT R15, R4, R15, RZ, 0x3c, !PT ;  /* 0x0000000f040f7212 */ /* 0x000fe400078e3cff */
[C---:B------:R-:W-:Y:S02]  /*0970*/  LOP3.LUT R18, R5.reuse, R3, RZ, 0x3c, !PT ;  /* 0x0000000305127212 */ /* 0x040fe400078e3cff */
[----:B------:R-:W-:Y:S02]  /*0980*/  LOP3.LUT R19, R5, R4, RZ, 0x3c, !PT ;  /* 0x0000000405137212 */ /* 0x000fe400078e3cff */
[----:B------:R-:W-:Y:S02]  /*0990*/  SHF.R.U32.HI R3, RZ, 0x1e, R2 ;  /* 0x0000001eff037819 */ /* 0x000fe40000011602 */
[----:B------:R-:W-:-:S02]  /*09a0*/  ISETP.GE.AND P1, PT, R15, RZ, PT ;  /* 0x000000ff0f00720c */ /* 0x000fc40003f26270 */
[----:B------:R-:W0:Y:S01]  /*09b0*/  I2F.F64.S64 R18, R18 ;  /* 0x0000001200127312 */ /* 0x000e220000301c00 */
[----:B------:R-:W-:-:S05]  /*09c0*/  LEA.HI R2, R4, R3, RZ, 0x1 ;  /* 0x0000000304027211 */ /* 0x000fca00078f08ff */
[----:B------:R-:W-:-:S04]  /*09d0*/  IMAD.MOV R3, RZ, RZ, -R2 ;  /* 0x000000ffff037224 */ /* 0x000fc800078e0a02 */
[----:B------:R-:W-:Y:S01]  /*09e0*/  @!P0 IMAD.MOV.U32 R2, RZ, RZ, R3 ;  /* 0x000000ffff028224 */ /* 0x000fe200078e0003 */
[----:B0-----:R-:W-:-:S10]  /*09f0*/  DMUL R16, R18, UR12 ;  /* 0x0000000c12107c28 */ /* 0x001fd40008000000 */
[----:B------:R-:W0:Y:S02]  /*0a00*/  F2F.F32.F64 R16, R16 ;  /* 0x0000001000107310 */ /* 0x000e240000301000 */
[----:B0-----:R-:W-:-:S07]  /*0a10*/  FSEL R3, -R16, R16, !P1 ;  /* 0x0000001010037208 */ /* 0x001fce0004800100 */
.L_x_11:
[----:B------:R-:W-:Y:S05]  /*0a20*/  BSYNC.RECONVERGENT B2 ;  /* 0x0000000000027941 */ /* 0x000fea0003800200 */
.L_x_10:
[----:B------:R-:W-:Y:S02]  /*0a30*/  IMAD.MOV.U32 R4, RZ, RZ, 0x37cbac00 ;  /* 0x37cbac00ff047424 */ /* 0x000fe400078e00ff */
[----:B------:R-:W-:Y:S01]  /*0a40*/  FMUL R5, R3, R3 ;  /* 0x0000000303057220 */ /* 0x000fe20000400000 */
[C---:B------:R-:W-:Y:S01]  /*0a50*/  LOP3.LUT R15, R2.reuse, 0x1, RZ, 0xc0, !PT ;  /* 0x00000001020f7812 */ /* 0x040fe200078ec0ff */
[----:B------:R-:W-:Y:S01]  /*0a60*/  IMAD.MOV.U32 R16, RZ, RZ, 0x3d2aaabb ;  /* 0x3d2aaabbff107424 */ /* 0x000fe200078e00ff */
[----:B------:R-:W-:Y:S01]  /*0a70*/  LOP3.LUT P1, RZ, R2, 0x2, RZ, 0xc0, !PT ;  /* 0x0000000202ff7812 */ /* 0x000fe2000782c0ff */
[----:B------:R-:W-:Y:S01]  /*0a80*/  FFMA R4, R5, R4, -0.0013887860113754868507 ;  /* 0xbab607ed05047423 */ /* 0x000fe20000000004 */
[----:B------:R-:W-:Y:S01]  /*0a90*/  ISETP.NE.U32.AND P0, PT, R15, 0x1, PT ;  /* 0x000000010f00780c */ /* 0x000fe20003f05070 */
[----:B------:R-:W-:-:S03]  /*0aa0*/  IMAD.MOV.U32 R15, RZ, RZ, 0x3effffff ;  /* 0x3effffffff0f7424 */ /* 0x000fc600078e00ff */
[----:B------:R-:W-:Y:S02]  /*0ab0*/  FSEL R4, R4, -0.00019574658654164522886, !P0 ;  /* 0xb94d415304047808 */ /* 0x000fe40004000000 */
[----:B------:R-:W-:Y:S02]  /*0ac0*/  FSEL R16, R16, 0.0083327032625675201416, !P0 ;  /* 0x3c0885e410107808 */ /* 0x000fe40004000000 */
[----:B------:R-:W-:Y:S02]  /*0ad0*/  FSEL R2, R3, 1, P0 ;  /* 0x3f80000003027808 */ /* 0x000fe40000000000 */
[----:B------:R-:W-:Y:S01]  /*0ae0*/  FSEL R15, -R15, -0.16666662693023681641, !P0 ;  /* 0xbe2aaaa80f0f7808 */ /* 0x000fe20004000100 */
[C---:B------:R-:W-:Y:S02]  /*0af0*/  FFMA R4, R5.reuse, R4, R16 ;  /* 0x0000000405047223 */ /* 0x040fe40000000010 */
[C---:B------:R-:W-:Y:S02]  /*0b00*/  FFMA R3, R5.reuse, R2, RZ ;  /* 0x0000000205037223 */ /* 0x040fe400000000ff */
[----:B------:R-:W-:-:S04]  /*0b10*/  FFMA R4, R5, R4, R15 ;  /* 0x0000000405047223 */ /* 0x000fc8000000000f */
[----:B------:R-:W-:-:S04]  /*0b20*/  FFMA R3, R3, R4, R2 ;  /* 0x0000000403037223 */ /* 0x000fc80000000002 */
[----:B------:R-:W-:Y:S01]  /*0b30*/  @P1 FADD R3, RZ, -R3 ;  /* 0x80000003ff031221 */ /* 0x000fe20000000000 */
[----:B------:R-:W-:Y:S06]  /*0b40*/  BRA `(.L_x_13) ;  /* 0x00000004004c7947 */ /* 0x000fec0003800000 */
.L_x_9:
        /* <DEDUP_REMOVED lines=13> */
[----:B------:R-:W-:Y:S01]  /*0c20*/  IMAD.SHL.U32 R3, R15, 0x100, RZ ;  /* 0x000001000f037824 */ /* 0x000fe200078e00ff */
[----:B------:R-:W-:Y:S01]  /*0c30*/  MOV R2, R1 ;  /* 0x0000000100027202 */ /* 0x000fe20000000f00 */
[----:B------:R-:W-:Y:S01]  /*0c40*/  IMAD.MOV.U32 R16, RZ, RZ, RZ ;  /* 0x000000ffff107224 */ /* 0x000fe200078e00ff */
[----:B------:R-:W0:Y:S02]  /*0c50*/  LDCU.64 UR12, c[0x4][URZ] ;  /* 0x01000000ff0c77ac */ /* 0x000e240008000a00 */
[----:B------:R-:W-:Y:S01]  /*0c60*/  LOP3.LUT R17, R3, 0x80000000, RZ, 0xfc, !PT ;  /* 0x8000000003117812 */ /* 0x000fe200078efcff */
[----:B------:R-:W-:Y:S01]  /*0c70*/  UMOV UR6, URZ ;  /* 0x000000ff00067c82 */ /* 0x000fe20008000000 */
[----:B------:R-:W-:-:S05]  /*0c80*/  UMOV UR5, URZ ;  /* 0x000000ff00057c82 */ /* 0x000fca0008000000 */
.L_x_16:
[----:B0-----:R-:W-:Y:S02]  /*0c90*/  IMAD.U32 R18, RZ, RZ, UR12 ;  /* 0x0000000cff127e24 */ /* 0x001fe4000f8e00ff */
[----:B------:R-:W-:-:S05]  /*0ca0*/  IMAD.U32 R19, RZ, RZ, UR13 ;  /* 0x0000000dff137e24 */ /* 0x000fca000f8e00ff */
[----:B------:R-:W2:Y:S01]  /*0cb0*/  LDG.E.CONSTANT R4, desc[UR10][R18.64] ;  /* 0x0000000a12047981 */ /* 0x000ea2000c1e9900 */
[----:B------:R-:W-:Y:S02]  /*0cc0*/  UIADD3 UR12, UP0, UPT, UR12, 0x4, URZ ;  /* 0x000000040c0c7890 */ /* 0x000fe4000ff1e0ff */
[----:B------:R-:W-:Y:S02]  /*0cd0*/  UIADD3 UR5, UPT, UPT, UR5, 0x1, URZ ;  /* 0x0000000105057890 */ /* 0x000fe4000fffe0ff */
[----:B------:R-:W-:Y:S02]  /*0ce0*/  UIADD3.X UR13, UPT, UPT, URZ, UR13, URZ, UP0, !UPT ;  /* 0x0000000dff0d7290 */ /* 0x000fe400087fe4ff */
[----:B------:R-:W-:Y:S01]  /*0cf0*/  UISETP.NE.AND UP0, UPT, UR5, 0x6, UPT ;  /* 0x000000060500788c */ /* 0x000fe2000bf05270 */
[----:B--2---:R-:W-:-:S03]  /*0d00*/  IMAD.WIDE.U32 R4, R4, R17, RZ ;  /* 0x0000001104047225 */ /* 0x004fc600078e00ff */
[----:B------:R-:W-:-:S04]  /*0d10*/  IADD3 R3, P0, PT, R4, R16, RZ ;  /* 0x0000001004037210 */ /* 0x000fc80007f1e0ff */
[----:B------:R-:W-:Y:S01]  /*0d20*/  IADD3.X R16, PT, PT, R5, UR6, RZ, P0, !PT ;  /* 0x0000000605107c10 */ /* 0x000fe200087fe4ff */
[----:B------:R0:W-:Y:S02]  /*0d30*/  STL [R2], R3 ;  /* 0x0000000302007387 */ /* 0x0001e40000100800 */
[----:B0-----:R-:W-:Y:S01]  /*0d40*/  VIADD R2, R2, 0x4 ;  /* 0x0000000402027836 */ /* 0x001fe20000000000 */
[----:B------:R-:W-:Y:S06]  /*0d50*/  BRA.U UP0, `(.L_x_16) ;  /* 0xfffffffd00cc7547 */ /* 0x000fec000b83ffff */
        /* <DEDUP_REMOVED lines=12> */
[----:B------:R-:W-:Y:S01]  /*0e20*/  UMOV UR13, 0x3bf921fb ;  /* 0x3bf921fb000d7882 */ /* 0x000fe20000000000 */
[----:B------:R-:W-:-:S02]  /*0e30*/  ISETP.GE.AND P1, PT, R15, RZ, PT ;  /* 0x000000ff0f00720c */ /* 0x000fc40003f26270 */
[-C--:B--2---:R-:W-:Y:S02]  /*0e40*/  @P0 SHF.L.W.U32.HI R2, R3, R5.reuse, R2 ;  /* 0x0000000503020219 */ /* 0x084fe40000010e02 */
[----:B---3--:R-:W-:-:S04]  /*0e50*/  @P0 SHF.L.W.U32.HI R3, R4, R5, R3 ;  /* 0x0000000504030219 */ /* 0x008fc80000010e03 */
        /* <DEDUP_REMOVED lines=15> */
.L_x_15:
[----:B------:R-:W-:Y:S05]  /*0f50*/  BSYNC.RECONVERGENT B2 ;  /* 0x0000000000027941 */ /* 0x000fea0003800200 */
.L_x_14:
[----:B------:R-:W-:Y:S02]  /*0f60*/  IMAD.MOV.U32 R16, RZ, RZ, 0x37cbac00 ;  /* 0x37cbac00ff107424 */ /* 0x000fe400078e00ff */
[----:B------:R-:W-:Y:S01]  /*0f70*/  FMUL R3, R2, R2 ;  /* 0x0000000202037220 */ /* 0x000fe20000400000 */
[C---:B------:R-:W-:Y:S01]  /*0f80*/  LOP3.LUT R15, R4.reuse, 0x1, RZ, 0xc0, !PT ;  /* 0x00000001040f7812 */ /* 0x040fe200078ec0ff */
[----:B------:R-:W-:Y:S02]  /*0f90*/  IMAD.MOV.U32 R18, RZ, RZ, 0x3c0885e4 ;  /* 0x3c0885e4ff127424 */ /* 0x000fe400078e00ff */
[----:B------:R-:W-:Y:S01]  /*0fa0*/  FFMA R5, R3, R16, -0.0013887860113754868507 ;  /* 0xbab607ed03057423 */ /* 0x000fe20000000010 */
[----:B------:R-:W-:Y:S01]  /*0fb0*/  ISETP.NE.U32.AND P0, PT, R15, 0x1, PT ;  /* 0x000000010f00780c */ /* 0x000fe20003f05070 */
[----:B------:R-:W-:Y:S02]  /*0fc0*/  VIADD R4, R4, 0x1 ;  /* 0x0000000104047836 */ /* 0x000fe40000000000 */
[----:B------:R-:W-:Y:S01]  /*0fd0*/  IMAD.MOV.U32 R15, RZ, RZ, 0x3e2aaaa8 ;  /* 0x3e2aaaa8ff0f7424 */ /* 0x000fe200078e00ff */
[----:B------:R-:W-:-:S02]  /*0fe0*/  FSEL R16, R5, -0.00019574658654164522886, P0 ;  /* 0xb94d415305107808 */ /* 0x000fc40000000000 */
[----:B------:R-:W-:Y:S02]  /*0ff0*/  FSEL R18, R18, 0.041666727513074874878, !P0 ;  /* 0x3d2aaabb12127808 */ /* 0x000fe40004000000 */
[----:B------:R-:W-:Y:S02]  /*1000*/  FSEL R2, R2, 1, !P0 ;  /* 0x3f80000002027808 */ /* 0x000fe40004000000 */
[----:B------:R-:W-:Y:S01]  /*1010*/  LOP3.LUT P1, RZ, R4, 0x2, RZ, 0xc0, !PT ;  /* 0x0000000204ff7812 */ /* 0x000fe2000782c0ff */
[----:B------:R-:W-:Y:S01]  /*1020*/  FFMA R16, R3, R16, R18 ;  /* 0x0000001003107223 */ /* 0x000fe20000000012 */
[----:B------:R-:W-:Y:S01]  /*1030*/  FSEL R15, -R15, -0.4999999701976776123, !P0 ;  /* 0xbeffffff0f0f7808 */ /* 0x000fe20004000100 */
[----:B------:R-:W-:-:S04]  /*1040*/  FFMA R5, R3, R2, RZ ;  /* 0x0000000203057223 */ /* 0x000fc800000000ff */
[----:B------:R-:W-:-:S04]  /*1050*/  FFMA R3, R3, R16, R15 ;  /* 0x0000001003037223 */ /* 0x000fc8000000000f */
[----:B------:R-:W-:-:S04]  /*1060*/  FFMA R3, R5, R3, R2 ;  /* 0x0000000305037223 */ /* 0x000fc80000000002 */
[----:B------:R-:W-:-:S07]  /*1070*/  @P1 FADD R3, RZ, -R3 ;  /* 0x80000003ff031221 */ /* 0x000fce0000000000 */
.L_x_13:
[----:B------:R-:W-:Y:S05]  /*1080*/  BSYNC.RECONVERGENT B1 ;  /* 0x0000000000017941 */ /* 0x000fea0003800200 */
.L_x_8:
[----:B-----5:R-:W-:-:S05]  /*1090*/  FADD R3, R8, R3 ;  /* 0x0000000308037221 */ /* 0x020fca0000000000 */
[----:B------:R0:W-:Y:S02]  /*10a0*/  STS [R10], R3 ;  /* 0x000000030a007388 */ /* 0x0001e40000000800 */
.L_x_1:
[----:B------:R-:W-:Y:S05]  /*10b0*/  BSYNC.RECONVERGENT B0 ;  /* 0x0000000000007941 */ /* 0x000fea0003800200 */
.L_x_0:
[----:B------:R-:W2:Y:S01]  /*10c0*/  LDCU UR5, c[0x0][0x38c] ;  /* 0x00007180ff0577ac */ /* 0x000ea20008000800 */
[----:B------:R-:W-:Y:S01]  /*10d0*/  BAR.SYNC.DEFER_BLOCKING 0x0 ;  /* 0x0000000000007b1d */ /* 0x000fe20000010000 */
[----:B--2---:R-:W-:-:S13]  /*10e0*/  ISETP.GE.AND P0, PT, R9, UR5, PT ;  /* 0x0000000509007c0c */ /* 0x004fda000bf06270 */
[----:B0-----:R-:W0:Y:S04]  /*10f0*/  @!P0 LDS R3, [R10] ;  /* 0x000000000a038984 */ /* 0x001e280000000800 */
[----:B0-----:R0:W-:Y:S01]  /*1100*/  @!P0 STG.E desc[UR10][R6.64], R3 ;  /* 0x0000000306008986 */ /* 0x0011e2000c10190a */
[----:B------:R-:W-:Y:S06]  /*1110*/  BAR.SYNC.DEFER_BLOCKING 0x0 ;  /* 0x0000000000007b1d */ /* 0x000fec0000010000 */
[----:B------:R-:W-:Y:S05]  /*1120*/  @!P2 BRA `(.L_x_17) ;  /* 0xfffffff00020a947 */ /* 0x000fea000383ffff */
[----:B------:R-:W-:Y:S05]  /*1130*/  EXIT ;  /* 0x000000000000794d */ /* 0x000fea0003800000 */
        .weak           $__internal_0_$__cuda_sm3x_div_rn_noftz_f32_slowpath
        .type           $__internal_0_$__cuda_sm3x_div_rn_noftz_f32_slowpath,@function
        .size           $__internal_0_$__cuda_sm3x_div_rn_noftz_f32_slowpath,(.L_x_30 - $__internal_0_$__cuda_sm3x_div_rn_noftz_f32_slowpath)
$__internal_0_$__cuda_sm3x_div_rn_noftz_f32_slowpath:
[----:B------:R-:W-:Y:S01]  /*1140*/  SHF.R.U32.HI R15, RZ, 0x17, R3 ;  /* 0x00000017ff0f7819 */ /* 0x000fe20000011603 */
[----:B------:R-:W-:Y:S01]  /*1150*/  BSSY.RECONVERGENT B2, `(.L_x_18) ;  /* 0x0000062000027945 */ /* 0x000fe20003800200 */
[----:B------:R-:W-:Y:S02]  /*1160*/  SHF.R.U32.HI R5, RZ, 0x17, R2 ;  /* 0x00000017ff057819 */ /* 0x000fe40000011602 */
[----:B------:R-:W-:Y:S02]  /*1170*/  LOP3.LUT R15, R15, 0xff, RZ, 0xc0, !PT ;  /* 0x000000ff0f0f7812 */ /* 0x000fe400078ec0ff */
[----:B------:R-:W-:-:S03]  /*1180*/  LOP3.LUT R18, R5, 0xff, RZ, 0xc0, !PT ;  /* 0x000000ff05127812 */ /* 0x000fc600078ec0ff */
[----:B------:R-:W-:Y:S02]  /*1190*/  VIADD R17, R15, 0xffffffff ;  /* 0xffffffff0f117836 */ /* 0x000fe40000000000 */
[----:B------:R-:W-:-:S03]  /*11a0*/  VIADD R16, R18, 0xffffffff ;  /* 0xffffffff12107836 */ /* 0x000fc60000000000 */
[----:B------:R-:W-:-:S04]  /*11b0*/  ISETP.GT.U32.AND P0, PT, R17, 0xfd, PT ;  /* 0x000000fd1100780c */ /* 0x000fc80003f04070 */
[----:B------:R-:W-:-:S13]  /*11c0*/  ISETP.GT.U32.OR P0, PT, R16, 0xfd, P0 ;  /* 0x000000fd1000780c */ /* 0x000fda0000704470 */
[----:B------:R-:W-:Y:S01]  /*11d0*/  @!P0 IMAD.MOV.U32 R5, RZ, RZ, RZ ;  /* 0x000000ffff058224 */ /* 0x000fe200078e00ff */
[----:B------:R-:W-:Y:S06]  /*11e0*/  @!P0 BRA `(.L_x_19) ;  /* 0x00000000005c8947 */ /* 0x000fec0003800000 */
[----:B------:R-:W-:Y:S02]  /*11f0*/  FSETP.GTU.FTZ.AND P0, PT, |R2|, +INF , PT ;  /* 0x7f8000000200780b */ /* 0x000fe40003f1c200 */
[----:B------:R-:W-:-:S04]  /*1200*/  FSETP.GTU.FTZ.AND P1, PT, |R3|, +INF , PT ;  /* 0x7f8000000300780b */ /* 0x000fc80003f3c200 */
[----:B------:R-:W-:-:S13]  /*1210*/  PLOP3.LUT P0, PT, P0, P1, PT, 0xf8, 0x8f ;  /* 0x00000000008f781c */ /* 0x000fda0000703f70 */
[----:B------:R-:W-:Y:S05]  /*1220*/  @P0 BRA `(.L_x_20) ;  /* 0x00000004004c0947 */ /* 0x000fea0003800000 */
[----:B------:R-:W-:-:S13]  /*1230*/  LOP3.LUT P0, RZ, R3, 0x7fffffff, R2, 0xc8, !PT ;  /* 0x7fffffff03ff7812 */ /* 0x000fda000780c802 */
[----:B------:R-:W-:Y:S05]  /*1240*/  @!P0 BRA `(.L_x_21) ;  /* 0x00000004003c8947 */ /* 0x000fea0003800000 */
[C---:B------:R-:W-:Y:S02]  /*1250*/  FSETP.NEU.FTZ.AND P3, PT, |R2|.reuse, +INF , PT ;  /* 0x7f8000000200780b */ /* 0x040fe40003f7d200 */
[----:B------:R-:W-:Y:S02]  /*1260*/  FSETP.NEU.FTZ.AND P1, PT, |R3|, +INF , PT ;  /* 0x7f8000000300780b */ /* 0x000fe40003f3d200 */
[----:B------:R-:W-:-:S11]  /*1270*/  FSETP.NEU.FTZ.AND P0, PT, |R2|, +INF , PT ;  /* 0x7f8000000200780b */ /* 0x000fd60003f1d200 */
[----:B------:R-:W-:Y:S05]  /*1280*/  @!P1 BRA !P3, `(.L_x_21) ;  /* 0x00000004002c9947 */ /* 0x000fea0005800000 */
[----:B------:R-:W-:-:S04]  /*1290*/  LOP3.LUT P3, RZ, R2, 0x7fffffff, RZ, 0xc0, !PT ;  /* 0x7fffffff02ff7812 */ /* 0x000fc8000786c0ff */
[----:B------:R-:W-:-:S13]  /*12a0*/  PLOP3.LUT P1, PT, P1, P3, PT, 0x2f, 0xf2 ;  /* 0x0000000000f2781c */ /* 0x000fda0000f26577 */
[----:B------:R-:W-:Y:S05]  /*12b0*/  @P1 BRA `(.L_x_22) ;  /* 0x0000000400181947 */ /* 0x000fea0003800000 */
[----:B------:R-:W-:-:S04]  /*12c0*/  LOP3.LUT P1, RZ, R3, 0x7fffffff, RZ, 0xc0, !PT ;  /* 0x7fffffff03ff7812 */ /* 0x000fc8000782c0ff */
[----:B------:R-:W-:-:S13]  /*12d0*/  PLOP3.LUT P0, PT, P0, P1, PT, 0x2f, 0xf2 ;  /* 0x0000000000f2781c */ /* 0x000fda0000702577 */
[----:B------:R-:W-:Y:S05]  /*12e0*/  @P0 BRA `(.L_x_23) ;  /* 0x0000000400000947 */ /* 0x000fea0003800000 */
[----:B------:R-:W-:Y:S02]  /*12f0*/  ISETP.GE.AND P0, PT, R16, RZ, PT ;  /* 0x000000ff1000720c */ /* 0x000fe40003f06270 */
[----:B------:R-:W-:-:S11]  /*1300*/  ISETP.GE.AND P1, PT, R17, RZ, PT ;  /* 0x000000ff1100720c */ /* 0x000fd60003f26270 */
[----:B------:R-:W-:Y:S01]  /*1310*/  @P0 MOV R5, RZ ;  /* 0x000000ff00050202 */ /* 0x000fe20000000f00 */
[----:B------:R-:W-:Y:S02]  /*1320*/  @!P0 IMAD.MOV.U32 R5, RZ, RZ, -0x40 ;  /* 0xffffffc0ff058424 */ /* 0x000fe400078e00ff */
[----:B------:R-:W-:Y:S01]  /*1330*/  @!P0 FFMA R2, R2, 1.84467440737095516160e+19, RZ ;  /* 0x5f80000002028823 */ /* 0x000fe200000000ff */
[----:B------:R-:W-:Y:S01]  /*1340*/  @!P1 FFMA R3, R3, 1.84467440737095516160e+19, RZ ;  /* 0x5f80000003039823 */ /* 0x000fe200000000ff */
[----:B------:R-:W-:-:S07]  /*1350*/  @!P1 VIADD R5, R5, 0x40 ;  /* 0x0000004005059836 */ /* 0x000fce0000000000 */
.L_x_19:
[----:B------:R-:W-:Y:S01]  /*1360*/  LEA R16, R15, 0xc0800000, 0x17 ;  /* 0xc08000000f107811 */ /* 0x000fe200078eb8ff */
[----:B------:R-:W-:Y:S04]  /*1370*/  BSSY.RECONVERGENT B3, `(.L_x_24) ;  /* 0x0000036000037945 */ /* 0x000fe80003800200 */
[----:B------:R-:W-:Y:S02]  /*1380*/  IMAD.IADD R17, R3, 0x1, -R16 ;  /* 0x0000000103117824 */ /* 0x000fe400078e0a10 */
[----:B------:R-:W-:Y:S02]  /*1390*/  VIADD R16, R18, 0xffffff81 ;  /* 0xffffff8112107836 */ /* 0x000fe40000000000 */
[----:B------:R-:W0:Y:S01]  /*13a0*/  MUFU.RCP R3, R17 ;  /* 0x0000001100037308 */ /* 0x000e220000001000 */
[----:B------:R-:W-:Y:S01]  /*13b0*/  FADD.FTZ R19, -R17, -RZ ;  /* 0x800000ff11137221 */ /* 0x000fe20000010100 */
[C---:B------:R-:W-:Y:S01]  /*13c0*/  IMAD R2, R16.reuse, -0x800000, R2 ;  /* 0xff80000010027824 */ /* 0x040fe200078e0202 */
[----:B------:R-:W-:-:S05]  /*13d0*/  IADD3 R16, PT, PT, R16, 0x7f, -R15 ;  /* 0x0000007f10107810 */ /* 0x000fca0007ffe80f */
[----:B------:R-:W-:Y:S02]  /*13e0*/  IMAD.IADD R16, R16, 0x1, R5 ;  /* 0x0000000110107824 */ /* 0x000fe400078e0205 */
[----:B0-----:R-:W-:-:S04]  /*13f0*/  FFMA R18, R3, R19, 1 ;  /* 0x3f80000003127423 */ /* 0x001fc80000000013 */
[----:B------:R-:W-:-:S04]  /*1400*/  FFMA R3, R3, R18, R3 ;  /* 0x0000001203037223 */ /* 0x000fc80000000003 */
[----:B------:R-:W-:-:S04]  /*1410*/  FFMA R18, R2, R3, RZ ;  /* 0x0000000302127223 */ /* 0x000fc800000000ff */
[----:B------:R-:W-:-:S04]  /*1420*/  FFMA R20, R19, R18, R2 ;  /* 0x0000001213147223 */ /* 0x000fc80000000002 */
[----:B------:R-:W-:-:S04]  /*1430*/  FFMA R20, R3, R20, R18 ;  /* 0x0000001403147223 */ /* 0x000fc80000000012 */
[----:B------:R-:W-:-:S04]  /*1440*/  FFMA R19, R19, R20, R2 ;  /* 0x0000001413137223 */ /* 0x000fc80000000002 */
[----:B------:R-:W-:-:S05]  /*1450*/  FFMA R2, R3, R19, R20 ;  /* 0x0000001303027223 */ /* 0x000fca0000000014 */
[----:B------:R-:W-:-:S04]  /*1460*/  SHF.R.U32.HI R15, RZ, 0x17, R2 ;  /* 0x00000017ff0f7819 */ /* 0x000fc80000011602 */
[----:B------:R-:W-:-:S05]  /*1470*/  LOP3.LUT R15, R15, 0xff, RZ, 0xc0, !PT ;  /* 0x000000ff0f0f7812 */ /* 0x000fca00078ec0ff */
[----:B------:R-:W-:-:S04]  /*1480*/  IMAD.IADD R17, R15, 0x1, R16 ;  /* 0x000000010f117824 */ /* 0x000fc800078e0210 */
[----:B------:R-:W-:-:S05]  /*1490*/  VIADD R5, R17, 0xffffffff ;  /* 0xffffffff11057836 */ /* 0x000fca0000000000 */
[----:B------:R-:W-:-:S13]  /*14a0*/  ISETP.GE.U32.AND P0, PT, R5, 0xfe, PT ;  /* 0x000000fe0500780c */ /* 0x000fda0003f06070 */
[----:B------:R-:W-:Y:S05]  /*14b0*/  @!P0 BRA `(.L_x_25) ;  /* 0x0000000000808947 */ /* 0x000fea0003800000 */
[----:B------:R-:W-:-:S13]  /*14c0*/  ISETP.GT.AND P0, PT, R17, 0xfe, PT ;  /* 0x000000fe1100780c */ /* 0x000fda0003f04270 */
[----:B------:R-:W-:Y:S05]  /*14d0*/  @P0 BRA `(.L_x_26) ;  /* 0x00000000006c0947 */ /* 0x000fea0003800000 */
[----:B------:R-:W-:-:S13]  /*14e0*/  ISETP.GE.AND P0, PT, R17, 0x1, PT ;  /* 0x000000011100780c */ /* 0x000fda0003f06270 */
[----:B------:R-:W-:Y:S05]  /*14f0*/  @P0 BRA `(.L_x_27) ;  /* 0x0000000000740947 */ /* 0x000fea0003800000 */
[----:B------:R-:W-:Y:S02]  /*1500*/  ISETP.GE.AND P0, PT, R17, -0x18, PT ;  /* 0xffffffe81100780c */ /* 0x000fe40003f06270 */
[----:B------:R-:W-:-:S11]  /*1510*/  LOP3.LUT R2, R2, 0x80000000, RZ, 0xc0, !PT ;  /* 0x8000000002027812 */ /* 0x000fd600078ec0ff */
[----:B------:R-:W-:Y:S05]  /*1520*/  @!P0 BRA `(.L_x_27) ;  /* 0x0000000000688947 */ /* 0x000fea0003800000 */
[-CC-:B------:R-:W-:Y:S01]  /*1530*/  FFMA.RZ R5, R3, R19.reuse, R20.reuse ;  /* 0x0000001303057223 */ /* 0x180fe2000000c014 */
[----:B------:R-:W-:Y:S02]  /*1540*/  VIADD R18, R17, 0x20 ;  /* 0x0000002011127836 */ /* 0x000fe40000000000 */
[-CC-:B------:R-:W-:Y:S01]  /*1550*/  FFMA.RM R16, R3, R19.reuse, R20.reuse ;  /* 0x0000001303107223 */ /* 0x180fe20000004014 */
[----:B------:R-:W-:Y:S02]  /*1560*/  ISETP.NE.AND P3, PT, R17, RZ, PT ;  /* 0x000000ff1100720c */ /* 0x000fe40003f65270 */
[----:B------:R-:W-:Y:S01]  /*1570*/  LOP3.LUT R15, R5, 0x7fffff, RZ, 0xc0, !PT ;  /* 0x007fffff050f7812 */ /* 0x000fe200078ec0ff */
[----:B------:R-:W-:Y:S01]  /*1580*/  FFMA.RP R5, R3, R19, R20 ;  /* 0x0000001303057223 */ /* 0x000fe20000008014 */
[----:B------:R-:W-:Y:S01]  /*1590*/  IMAD.MOV R3, RZ, RZ, -R17 ;  /* 0x000000ffff037224 */ /* 0x000fe200078e0a11 */
[----:B------:R-:W-:Y:S02]  /*15a0*/  ISETP.NE.AND P1, PT, R17, RZ, PT ;  /* 0x000000ff1100720c */ /* 0x000fe40003f25270 */
[----:B------:R-:W-:-:S02]  /*15b0*/  LOP3.LUT R15, R15, 0x800000, RZ, 0xfc, !PT ;  /* 0x008000000f0f7812 */ /* 0x000fc400078efcff */
[----:B------:R-:W-:Y:S02]  /*15c0*/  FSETP.NEU.FTZ.AND P0, PT, R5, R16, PT ;  /* 0x000000100500720b */ /* 0x000fe40003f1d000 */
[----:B------:R-:W-:Y:S02]  /*15d0*/  SHF.L.U32 R18, R15, R18, RZ ;  /* 0x000000120f127219 */ /* 0x000fe400000006ff */
[----:B------:R-:W-:Y:S02]  /*15e0*/  SEL R16, R3, RZ, P3 ;  /* 0x000000ff03107207 */ /* 0x000fe40001800000 */
[----:B------:R-:W-:Y:S02]  /*15f0*/  ISETP.NE.AND P1, PT, R18, RZ, P1 ;  /* 0x000000ff1200720c */ /* 0x000fe40000f25270 */
[----:B------:R-:W-:Y:S02]  /*1600*/  SHF.R.U32.HI R16, RZ, R16, R15 ;  /* 0x00000010ff107219 */ /* 0x000fe4000001160f */
[----:B------:R-:W-:-:S02]  /*1610*/  PLOP3.LUT P0, PT, P0, P1, PT, 0xf8, 0x8f ;  /* 0x00000000008f781c */ /* 0x000fc40000703f70 */
[----:B------:R-:W-:Y:S02]  /*1620*/  SHF.R.U32.HI R18, RZ, 0x1, R16 ;  /* 0x00000001ff127819 */ /* 0x000fe40000011610 */
[----:B------:R-:W-:-:S04]  /*1630*/  SEL R3, RZ, 0x1, !P0 ;  /* 0x00000001ff037807 */ /* 0x000fc80004000000 */
[----:B------:R-:W-:-:S04]  /*1640*/  LOP3.LUT R3, R3, 0x1, R18, 0xf8, !PT ;  /* 0x0000000103037812 */ /* 0x000fc800078ef812 */
[----:B------:R-:W-:-:S05]  /*1650*/  LOP3.LUT R3, R3, R16, RZ, 0xc0, !PT ;  /* 0x0000001003037212 */ /* 0x000fca00078ec0ff */
[----:B------:R-:W-:-:S05]  /*1660*/  IMAD.IADD R3, R18, 0x1, R3 ;  /* 0x0000000112037824 */ /* 0x000fca00078e0203 */
[----:B------:R-:W-:Y:S01]  /*1670*/  LOP3.LUT R2, R3, R2, RZ, 0xfc, !PT ;  /* 0x0000000203027212 */ /* 0x000fe200078efcff */
[----:B------:R-:W-:Y:S06]  /*1680*/  BRA `(.L_x_27) ;  /* 0x0000000000107947 */ /* 0x000fec0003800000 */
.L_x_26:
[----:B------:R-:W-:-:S04]  /*1690*/  LOP3.LUT R2, R2, 0x80000000, RZ, 0xc0, !PT ;  /* 0x8000000002027812 */ /* 0x000fc800078ec0ff */
[----:B------:R-:W-:Y:S01]  /*16a0*/  LOP3.LUT R2, R2, 0x7f800000, RZ, 0xfc, !PT ;  /* 0x7f80000002027812 */ /* 0x000fe200078efcff */
[----:B------:R-:W-:Y:S06]  /*16b0*/  BRA `(.L_x_27) ;  /* 0x0000000000047947 */ /* 0x000fec0003800000 */
.L_x_25:
[----:B------:R-:W-:-:S07]  /*16c0*/  IMAD R2, R16, 0x800000, R2 ;  /* 0x0080000010027824 */ /* 0x000fce00078e0202 */
.L_x_27:
[----:B------:R-:W-:Y:S05]  /*16d0*/  BSYNC.RECONVERGENT B3 ;  /* 0x0000000000037941 */ /* 0x000fea0003800200 */
.L_x_24:
[----:B------:R-:W-:Y:S05]  /*16e0*/  BRA `(.L_x_28) ;  /* 0x0000000000207947 */ /* 0x000fea0003800000 */
.L_x_23:
[----:B------:R-:W-:-:S04]  /*16f0*/  LOP3.LUT R2, R3, 0x80000000, R2, 0x48, !PT ;  /* 0x8000000003027812 */ /* 0x000fc800078e4802 */
[----:B------:R-:W-:Y:S01]  /*1700*/  LOP3.LUT R2, R2, 0x7f800000, RZ, 0xfc, !PT ;  /* 0x7f80000002027812 */ /* 0x000fe200078efcff */
[----:B------:R-:W-:Y:S06]  /*1710*/  BRA `(.L_x_28) ;  /* 0x0000000000147947 */ /* 0x000fec0003800000 */
.L_x_22:
[----:B------:R-:W-:Y:S01]  /*1720*/  LOP3.LUT R2, R3, 0x80000000, R2, 0x48, !PT ;  /* 0x8000000003027812 */ /* 0x000fe200078e4802 */
[----:B------:R-:W-:Y:S06]  /*1730*/  BRA `(.L_x_28) ;  /* 0x00000000000c7947 */ /* 0x000fec0003800000 */
.L_x_21:
[----:B------:R-:W0:Y:S01]  /*1740*/  MUFU.RSQ R2, -QNAN ;  /* 0xffc0000000027908 */ /* 0x000e220000001400 */
[----:B------:R-:W-:Y:S05]  /*1750*/  BRA `(.L_x_28) ;  /* 0x0000000000047947 */ /* 0x000fea0003800000 */
.L_x_20:
[----:B------:R-:W-:-:S07]  /*1760*/  FADD.FTZ R2, R2, R3 ;  /* 0x0000000302027221 */ /* 0x000fce0000010000 */
.L_x_28:
[----:B------:R-:W-:Y:S05]  /*1770*/  BSYNC.RECONVERGENT B2 ;  /* 0x0000000000027941 */ /* 0x000fea0003800200 */
.L_x_18:
[----:B------:R-:W-:-:S04]  /*1780*/  IMAD.MOV.U32 R5, RZ, RZ, 0x0 ;  /* 0x00000000ff057424 */ /* 0x000fc800078e00ff */
[----:B0-----:R-:W-:Y:S05]  /*1790*/  RET.REL.NODEC R4 `(_Z31add_positional_embeddings_tiledPfii) ;  /* 0xffffffe804187950 */ /* 0x001fea0003c3ffff */
.L_x_29:
[----:B------:R-:W-:-:S00]  /*17a0*/  BRA `(.L_x_29) ;  /* 0xfffffffc00fc7947 */ /* 0x000fc0000383ffff */
[----:B------:R-:W-:-:S00]  /*17b0*/  NOP ;  /* 0x0000000000007918 */ /* 0x000fc00000000000 */
        /* <DEDUP_REMOVED lines=12> */
.L_x_30:


//--------------------- .nv.global.init           --------------------------
	.section	.nv.global.init,"aw",@progbits
	.align	4
.nv.global.init:
	.type		__cudart_i2opi_f,@object
	.size		__cudart_i2opi_f,(.L_0 - __cudart_i2opi_f)
__cudart_i2opi_f:
        /*0000*/ 	.byte	0x41, 0x90, 0x43, 0x3c, 0x99, 0x95, 0x62, 0xdb, 0xc0, 0xdd, 0x34, 0xf5, 0xd1, 0x57, 0x27, 0xfc
        /*0010*/ 	.byte	0x29, 0x15, 0x44, 0x4e, 0x6e, 0x83, 0xf9, 0xa2
.L_0:


//--------------------- .nv.shared._Z31add_positional_embeddings_tiledPfii --------------------------
	.section	.nv.shared._Z31add_positional_embeddings_tiledPfii,"aw",@nobits
	.sectionflags	@""
	.align	16
	.zero		1024


//--------------------- .nv.shared.reserved.0     --------------------------
	.section	.nv.shared.reserved.0,"aw",@nobits
	.weak		__nv_reservedSMEM_offset_0_alias
	.size		__nv_reservedSMEM_offset_0_alias, 0, 64
	.other		__nv_reservedSMEM_offset_0_alias,@"STO_CUDA_RESERVED_SHARED STV_DEFAULT"
__nv_reservedSMEM_offset_0_alias:
	.zero		0
	.zero		64


//--------------------- .nv.constant0._Z31add_positional_embeddings_tiledPfii --------------------------
	.section	.nv.constant0._Z31add_positional_embeddings_tiledPfii,"a",@progbits
	.sectionflags	@""
	.align	4
.nv.constant0._Z31add_positional_embeddings_tiledPfii:
	.zero		912


//--------------------- SYMBOLS --------------------------

	.type		.nv.reservedSmem.offset0,@object
	.size		.nv.reservedSmem.offset0,0x4
	.type		.nv.reservedSmem.cap,@object
	.size		.nv.reservedSmem.cap,0x4
